//
// Generated by NVIDIA NVVM Compiler
//
// Compiler Build ID: CL-36424714
// Cuda compilation tools, release 13.0, V13.0.88
// Based on NVVM 20.0.0
//

.version 9.0
.target sm_100
.address_size 64

	// .globl	_Z13cuda_functionv
.extern .func  (.param .b32 func_retval0) vprintf
(
	.param .b64 vprintf_param_0,
	.param .b64 vprintf_param_1
)
;
.global .align 1 .b8 $str[23] = {72, 101, 108, 108, 111, 32, 87, 111, 114, 108, 100, 32, 102, 114, 111, 109, 32, 71, 80, 85, 33, 10};

.visible .entry _Z13cuda_functionv()
{
	.reg .b32 	%r<3>;
	.reg .b64 	%rd<3>;

	mov.u64 	%rd1, $str;
	cvta.global.u64 	%rd2, %rd1;
	{ // callseq 0, 0
	.param .b64 param0;
	st.param.b64 	[param0], %rd2;
	.param .b64 param1;
	st.param.b64 	[param1], 0;
	.param .b32 retval0;
	call.uni (retval0), 
	vprintf, 
	(
	param0, 
	param1
	);
	ld.param.b32 	%r1, [retval0];
	} // callseq 0
	bar.sync 	0;
	ret;

}


// ===== COMPILED SASS (sm_100) =====

	.target	sm_100

	.elftype	@"ET_EXEC"


//--------------------- .note.nv.tkinfo           --------------------------
	.section	.note.nv.tkinfo,"",@"SHT_NOTE"
	.sectionflags	@"SHF_NOTE_NV_TKINFO"
	.tkinfo
        /*0018*/ 	.word	0x00000002
        /*0030*/ 	.string	""
        /*0030*/ 	.string	"ptxas"
        /*0030*/ 	.string	"Cuda compilation tools, release 13.0, V13.0.88"
        /*0030*/ 	.string	"Build cuda_13.0.r13.0/compiler.36424714_0"
        /*0030*/ 	.string	"-arch sm_100 -m 64 "



//--------------------- .note.nv.cuinfo           --------------------------
	.section	.note.nv.cuinfo,"",@"SHT_NOTE"
	.sectionflags	@"SHF_NOTE_NV_CUINFO"
        /*0018*/ 	.short	0x0002
        /*001a*/ 	.short	0x0064
        /*001c*/ 	.short	0x0082
	.zero		2


//--------------------- .nv.info                  --------------------------
	.section	.nv.info,"",@"SHT_CUDA_INFO"
	.align	4


	//----- nvinfo : EIATTR_REGCOUNT
	.align		4
        /*0000*/ 	.byte	0x04, 0x2f
        /*0002*/ 	.short	(.L_2 - .L_1)
	.align		4
.L_1:
        /*0004*/ 	.word	index@(_Z13cuda_functionv)
        /*0008*/ 	.word	0x00000018


	//----- nvinfo : EIATTR_FRAME_SIZE
	.align		4
.L_2:
        /*000c*/ 	.byte	0x04, 0x11
        /*000e*/ 	.short	(.L_4 - .L_3)
	.align		4
.L_3:
        /*0010*/ 	.word	index@(_Z13cuda_functionv)
        /*0014*/ 	.word	0x00000000


	//----- nvinfo : EIATTR_MIN_STACK_SIZE
	.align		4
.L_4:
        /*0018*/ 	.byte	0x04, 0x12
        /*001a*/ 	.short	(.L_6 - .L_5)
	.align		4
.L_5:
        /*001c*/ 	.word	index@(_Z13cuda_functionv)
        /*0020*/ 	.word	0x00000000
.L_6:


//--------------------- .nv.compat                --------------------------
	.section	.nv.compat,"",@"SHT_CUDA_COMPAT_INFO"
	.align	4
        /*0000*/ 	.byte	0x02, 0x09, 0x00, 0x00, 0x02, 0x02, 0x01, 0x00, 0x02, 0x05, 0x05, 0x00, 0x03, 0x07, 0x01, 0x01
        /*0010*/ 	.byte	0x02, 0x03, 0x00, 0x00, 0x02, 0x06, 0x01, 0x00, 0x04, 0x0b, 0x08, 0x00, 0x09, 0x00, 0x00, 0x00
        /*0020*/ 	.byte	0x00, 0x00, 0x00, 0x00


//--------------------- .nv.info._Z13cuda_functionv --------------------------
	.section	.nv.info._Z13cuda_functionv,"",@"SHT_CUDA_INFO"
	.sectionflags	@""
	.align	4


	//----- nvinfo : EIATTR_CUDA_API_VERSION
	.align		4
        /*0000*/ 	.byte	0x04, 0x37
        /*0002*/ 	.short	(.L_8 - .L_7)
.L_7:
        /*0004*/ 	.word	0x00000082


	//----- nvinfo : EIATTR_SPARSE_MMA_MASK
	.align		4
.L_8:
        /*0008*/ 	.byte	0x03, 0x50
        /*000a*/ 	.short	0x0000


	//----- nvinfo : EIATTR_MAXREG_COUNT
	.align		4
        /*000c*/ 	.byte	0x03, 0x1b
        /*000e*/ 	.short	0x00ff


	//----- nvinfo : EIATTR_NUM_BARRIERS
	.align		4
        /*0010*/ 	.byte	0x02, 0x4c
        /*0012*/ 	.byte	0x01
	.zero		1


	//----- nvinfo : EIATTR_EXTERNS
	.align		4
        /*0014*/ 	.byte	0x04, 0x0f
        /*0016*/ 	.short	(.L_10 - .L_9)


	//   ....[0]....
	.align		4
.L_9:
        /*0018*/ 	.word	index@(vprintf)


	//----- nvinfo : EIATTR_MERCURY_ISA_VERSION
	.align		4
.L_10:
        /*001c*/ 	.byte	0x03, 0x5f
        /*001e*/ 	.short	0x0101


	//----- nvinfo : EIATTR_VRC_CTA_INIT_COUNT
	.align		4
        /*0020*/ 	.byte	0x02, 0x4a
	.zero		1
	.zero		1


	//----- nvinfo : EIATTR_SYSCALL_OFFSETS
	.align		4
        /*0024*/ 	.byte	0x04, 0x46
        /*0026*/ 	.short	(.L_12 - .L_11)


	//   ....[0]....
.L_11:
        /*0028*/ 	.word	0x00000080


	//----- nvinfo : EIATTR_EXIT_INSTR_OFFSETS
	.align		4
.L_12:
        /*002c*/ 	.byte	0x04, 0x1c
        /*002e*/ 	.short	(.L_14 - .L_13)


	//   ....[0]....
.L_13:
        /*0030*/ 	.word	0x000000b0


	//----- nvinfo : EIATTR_SW_WAR
	.align		4
.L_14:
        /*0034*/ 	.byte	0x04, 0x36
        /*0036*/ 	.short	(.L_16 - .L_15)
.L_15:
        /*0038*/ 	.word	0x00000008
.L_16:


//--------------------- .nv.callgraph             --------------------------
	.section	.nv.callgraph,"",@"SHT_CUDA_CALLGRAPH"
	.align	4
	.sectionentsize	8
	.align		4
        /*0000*/ 	.word	0x00000000
	.align		4
        /*0004*/ 	.word	0xffffffff
	.align		4
        /*0008*/ 	.word	index@(_Z13cuda_functionv)
	.align		4
        /*000c*/ 	.word	index@(vprintf)
	.align		4
        /*0010*/ 	.word	0x00000000
	.align		4
        /*0014*/ 	.word	0xfffffffe
	.align		4
        /*0018*/ 	.word	0x00000000
	.align		4
        /*001c*/ 	.word	0xfffffffd
	.align		4
        /*0020*/ 	.word	0x00000000
	.align		4
        /*0024*/ 	.word	0xfffffffc


//--------------------- .nv.constant4             --------------------------
	.section	.nv.constant4,"a",@progbits
	.align	8
	.align		8
.nv.constant4:
        /*0000*/ 	.dword	vprintf
	.align		8
        /*0008*/ 	.dword	$str


//--------------------- .text._Z13cuda_functionv  --------------------------
	.section	.text._Z13cuda_functionv,"ax",@progbits
	.align	128
        .global         _Z13cuda_functionv
        .type           _Z13cuda_functionv,@function
        .size           _Z13cuda_functionv,(.L_x_2 - _Z13cuda_functionv)
        .other          _Z13cuda_functionv,@"STO_CUDA_ENTRY STV_DEFAULT"
_Z13cuda_functionv:
.text._Z13cuda_functionv:
[----:B------:R-:W0:Y:S01]  /*0000*/  LDC R1, c[0x0][0x37c] ;  /* 0x0000df00ff017b82 */ /* 0x000e220000000800 */
[----:B------:R-:W-:Y:S01]  /*0010*/  MOV R0, 0x0 ;  /* 0x0000000000007802 */ /* 0x000fe20000000f00 */
[----:B------:R-:W1:Y:S01]  /*0020*/  LDCU.64 UR4, c[0x4][0x8] ;  /* 0x01000100ff0477ac */ /* 0x000e620008000a00 */
[----:B------:R-:W-:-:S05]  /*0030*/  CS2R R6, SRZ ;  /* 0x0000000000067805 */ /* 0x000fca000001ff00 */
[----:B------:R2:W3:Y:S01]  /*0040*/  LDC.64 R2, c[0x4][R0] ;  /* 0x0100000000027b82 */ /* 0x0004e20000000a00 */
[----:B-1----:R-:W-:Y:S02]  /*0050*/  IMAD.U32 R4, RZ, RZ, UR4 ;  /* 0x00000004ff047e24 */ /* 0x002fe4000f8e00ff */
[----:B--2---:R-:W-:-:S07]  /*0060*/  IMAD.U32 R5, RZ, RZ, UR5 ;  /* 0x00000005ff057e24 */ /* 0x004fce000f8e00ff */
[----:B------:R-:W-:-:S07]  /*0070*/  LEPC R20, `(.L_x_0) ;  /* 0x000000001014794e */ /* 0x000fce0000000000 */
[----:B0--3--:R-:W-:Y:S05]  /*0080*/  CALL.ABS.NOINC R2 ;  /* 0x0000000002007343 */ /* 0x009fea0003c00000 */
.L_x_0:
[----:B------:R-:W-:Y:S05]  /*0090*/  WARPSYNC.ALL ;  /* 0x0000000000007948 */ /* 0x000fea0003800000 */
[----:B------:R-:W-:Y:S06]  /*00a0*/  BAR.SYNC.DEFER_BLOCKING 0x0 ;  /* 0x0000000000007b1d */ /* 0x000fec0000010000 */
[----:B------:R-:W-:Y:S05]  /*00b0*/  EXIT ;  /* 0x000000000000794d */ /* 0x000fea0003800000 */
.L_x_1:
[----:B------:R-:W-:-:S00]  /*00c0*/  BRA `(.L_x_1) ;  /* 0xfffffffc00fc7947 */ /* 0x000fc0000383ffff */
[----:B------:R-:W-:-:S00]  /*00d0*/  NOP ;  /* 0x0000000000007918 */ /* 0x000fc00000000000 */
        /* <DEDUP_REMOVED lines=10> */
.L_x_2:


//--------------------- .nv.global.init           --------------------------
	.section	.nv.global.init,"aw",@progbits
.nv.global.init:
	.type		$str,@object
	.size		$str,(.L_0 - $str)
$str:
        /*0000*/ 	.byte	0x48, 0x65, 0x6c, 0x6c, 0x6f, 0x20, 0x57, 0x6f, 0x72, 0x6c, 0x64, 0x20, 0x66, 0x72, 0x6f, 0x6d
        /*0010*/ 	.byte	0x20, 0x47, 0x50, 0x55, 0x21, 0x0a, 0x00
.L_0:


//--------------------- .nv.shared.reserved.0     --------------------------
	.section	.nv.shared.reserved.0,"aw",@nobits
	.weak		__nv_reservedSMEM_offset_0_alias
	.size		__nv_reservedSMEM_offset_0_alias, 0, 64
	.other		__nv_reservedSMEM_offset_0_alias,@"STO_CUDA_RESERVED_SHARED STV_DEFAULT"
__nv_reservedSMEM_offset_0_alias:
	.zero		0
	.zero		64


//--------------------- .nv.constant0._Z13cuda_functionv --------------------------
	.section	.nv.constant0._Z13cuda_functionv,"a",@progbits
	.sectionflags	@""
	.align	4
.nv.constant0._Z13cuda_functionv:
	.zero		896


//--------------------- SYMBOLS --------------------------

	.type		.nv.reservedSmem.offset0,@object
	.size		.nv.reservedSmem.offset0,0x4
	.type		vprintf,@function
